//
// Generated by NVIDIA NVVM Compiler
//
// Compiler Build ID: CL-36424714
// Cuda compilation tools, release 13.0, V13.0.88
// Based on NVVM 20.0.0
//

.version 9.0
.target sm_100
.address_size 64

	// .globl	_Z16matVectMulKernelPfS_S_i

.visible .entry _Z16matVectMulKernelPfS_S_i(
	.param .u64 .ptr .align 1 _Z16matVectMulKernelPfS_S_i_param_0,
	.param .u64 .ptr .align 1 _Z16matVectMulKernelPfS_S_i_param_1,
	.param .u64 .ptr .align 1 _Z16matVectMulKernelPfS_S_i_param_2,
	.param .u32 _Z16matVectMulKernelPfS_S_i_param_3
)
{
	.reg .pred 	%p<10>;
	.reg .b32 	%r<31>;
	.reg .b32 	%f<112>;
	.reg .b64 	%rd<47>;

	ld.param.u64 	%rd16, [_Z16matVectMulKernelPfS_S_i_param_0];
	ld.param.u64 	%rd17, [_Z16matVectMulKernelPfS_S_i_param_1];
	ld.param.u64 	%rd15, [_Z16matVectMulKernelPfS_S_i_param_2];
	ld.param.u32 	%r18, [_Z16matVectMulKernelPfS_S_i_param_3];
	cvta.to.global.u64 	%rd1, %rd17;
	cvta.to.global.u64 	%rd2, %rd16;
	mov.u32 	%r19, %ctaid.y;
	mov.u32 	%r20, %ntid.y;
	mov.u32 	%r21, %tid.y;
	mad.lo.s32 	%r1, %r19, %r20, %r21;
	setp.lt.s32 	%p1, %r18, 1;
	mov.f32 	%f111, 0f00000000;
	@%p1 bra 	$L__BB0_13;
	shl.b32 	%r2, %r1, 2;
	and.b32  	%r3, %r18, 15;
	setp.lt.u32 	%p2, %r18, 16;
	mov.f32 	%f111, 0f00000000;
	mov.b32 	%r28, 0;
	@%p2 bra 	$L__BB0_4;
	and.b32  	%r28, %r18, 2147483632;
	neg.s32 	%r26, %r28;
	mul.wide.u32 	%rd18, %r1, 16;
	add.s64 	%rd19, %rd18, %rd2;
	add.s64 	%rd44, %rd19, 32;
	add.s64 	%rd43, %rd1, 32;
	mov.f32 	%f111, 0f00000000;
$L__BB0_3:
	.pragma "nounroll";
	ld.global.f32 	%f18, [%rd44+-32];
	ld.global.f32 	%f19, [%rd43+-32];
	fma.rn.f32 	%f20, %f18, %f19, %f111;
	ld.global.f32 	%f21, [%rd44+-28];
	ld.global.f32 	%f22, [%rd43+-28];
	fma.rn.f32 	%f23, %f21, %f22, %f20;
	ld.global.f32 	%f24, [%rd44+-24];
	ld.global.f32 	%f25, [%rd43+-24];
	fma.rn.f32 	%f26, %f24, %f25, %f23;
	ld.global.f32 	%f27, [%rd44+-20];
	ld.global.f32 	%f28, [%rd43+-20];
	fma.rn.f32 	%f29, %f27, %f28, %f26;
	ld.global.f32 	%f30, [%rd44+-16];
	ld.global.f32 	%f31, [%rd43+-16];
	fma.rn.f32 	%f32, %f30, %f31, %f29;
	ld.global.f32 	%f33, [%rd44+-12];
	ld.global.f32 	%f34, [%rd43+-12];
	fma.rn.f32 	%f35, %f33, %f34, %f32;
	ld.global.f32 	%f36, [%rd44+-8];
	ld.global.f32 	%f37, [%rd43+-8];
	fma.rn.f32 	%f38, %f36, %f37, %f35;
	ld.global.f32 	%f39, [%rd44+-4];
	ld.global.f32 	%f40, [%rd43+-4];
	fma.rn.f32 	%f41, %f39, %f40, %f38;
	ld.global.f32 	%f42, [%rd44];
	ld.global.f32 	%f43, [%rd43];
	fma.rn.f32 	%f44, %f42, %f43, %f41;
	ld.global.f32 	%f45, [%rd44+4];
	ld.global.f32 	%f46, [%rd43+4];
	fma.rn.f32 	%f47, %f45, %f46, %f44;
	ld.global.f32 	%f48, [%rd44+8];
	ld.global.f32 	%f49, [%rd43+8];
	fma.rn.f32 	%f50, %f48, %f49, %f47;
	ld.global.f32 	%f51, [%rd44+12];
	ld.global.f32 	%f52, [%rd43+12];
	fma.rn.f32 	%f53, %f51, %f52, %f50;
	ld.global.f32 	%f54, [%rd44+16];
	ld.global.f32 	%f55, [%rd43+16];
	fma.rn.f32 	%f56, %f54, %f55, %f53;
	ld.global.f32 	%f57, [%rd44+20];
	ld.global.f32 	%f58, [%rd43+20];
	fma.rn.f32 	%f59, %f57, %f58, %f56;
	ld.global.f32 	%f60, [%rd44+24];
	ld.global.f32 	%f61, [%rd43+24];
	fma.rn.f32 	%f62, %f60, %f61, %f59;
	ld.global.f32 	%f63, [%rd44+28];
	ld.global.f32 	%f64, [%rd43+28];
	fma.rn.f32 	%f111, %f63, %f64, %f62;
	add.s32 	%r26, %r26, 16;
	add.s64 	%rd44, %rd44, 64;
	add.s64 	%rd43, %rd43, 64;
	setp.ne.s32 	%p3, %r26, 0;
	@%p3 bra 	$L__BB0_3;
$L__BB0_4:
	setp.eq.s32 	%p4, %r3, 0;
	@%p4 bra 	$L__BB0_13;
	and.b32  	%r9, %r18, 7;
	setp.lt.u32 	%p5, %r3, 8;
	@%p5 bra 	$L__BB0_7;
	add.s32 	%r23, %r2, %r28;
	mul.wide.u32 	%rd20, %r23, 4;
	add.s64 	%rd21, %rd2, %rd20;
	ld.global.f32 	%f66, [%rd21];
	cvt.u64.u32 	%rd22, %r28;
	mul.wide.u32 	%rd23, %r28, 4;
	add.s64 	%rd24, %rd1, %rd23;
	ld.global.f32 	%f67, [%rd24];
	fma.rn.f32 	%f68, %f66, %f67, %f111;
	cvt.u64.u32 	%rd25, %r2;
	add.s64 	%rd26, %rd25, %rd22;
	shl.b64 	%rd27, %rd26, 2;
	add.s64 	%rd28, %rd2, %rd27;
	ld.global.f32 	%f69, [%rd28+4];
	ld.global.f32 	%f70, [%rd24+4];
	fma.rn.f32 	%f71, %f69, %f70, %f68;
	ld.global.f32 	%f72, [%rd28+8];
	ld.global.f32 	%f73, [%rd24+8];
	fma.rn.f32 	%f74, %f72, %f73, %f71;
	ld.global.f32 	%f75, [%rd28+12];
	ld.global.f32 	%f76, [%rd24+12];
	fma.rn.f32 	%f77, %f75, %f76, %f74;
	ld.global.f32 	%f78, [%rd28+16];
	ld.global.f32 	%f79, [%rd24+16];
	fma.rn.f32 	%f80, %f78, %f79, %f77;
	ld.global.f32 	%f81, [%rd28+20];
	ld.global.f32 	%f82, [%rd24+20];
	fma.rn.f32 	%f83, %f81, %f82, %f80;
	ld.global.f32 	%f84, [%rd28+24];
	ld.global.f32 	%f85, [%rd24+24];
	fma.rn.f32 	%f86, %f84, %f85, %f83;
	ld.global.f32 	%f87, [%rd28+28];
	ld.global.f32 	%f88, [%rd24+28];
	fma.rn.f32 	%f111, %f87, %f88, %f86;
	add.s32 	%r28, %r28, 8;
$L__BB0_7:
	setp.eq.s32 	%p6, %r9, 0;
	@%p6 bra 	$L__BB0_13;
	and.b32  	%r12, %r18, 3;
	setp.lt.u32 	%p7, %r9, 4;
	@%p7 bra 	$L__BB0_10;
	add.s32 	%r24, %r2, %r28;
	mul.wide.u32 	%rd29, %r24, 4;
	add.s64 	%rd30, %rd2, %rd29;
	ld.global.f32 	%f90, [%rd30];
	cvt.u64.u32 	%rd31, %r28;
	mul.wide.u32 	%rd32, %r28, 4;
	add.s64 	%rd33, %rd1, %rd32;
	ld.global.f32 	%f91, [%rd33];
	fma.rn.f32 	%f92, %f90, %f91, %f111;
	cvt.u64.u32 	%rd34, %r2;
	add.s64 	%rd35, %rd34, %rd31;
	shl.b64 	%rd36, %rd35, 2;
	add.s64 	%rd37, %rd2, %rd36;
	ld.global.f32 	%f93, [%rd37+4];
	ld.global.f32 	%f94, [%rd33+4];
	fma.rn.f32 	%f95, %f93, %f94, %f92;
	ld.global.f32 	%f96, [%rd37+8];
	ld.global.f32 	%f97, [%rd33+8];
	fma.rn.f32 	%f98, %f96, %f97, %f95;
	ld.global.f32 	%f99, [%rd37+12];
	ld.global.f32 	%f100, [%rd33+12];
	fma.rn.f32 	%f111, %f99, %f100, %f98;
	add.s32 	%r28, %r28, 4;
$L__BB0_10:
	setp.eq.s32 	%p8, %r12, 0;
	@%p8 bra 	$L__BB0_13;
	mul.wide.u32 	%rd38, %r28, 4;
	add.s64 	%rd46, %rd1, %rd38;
	add.s32 	%r25, %r28, %r2;
	mul.wide.u32 	%rd39, %r25, 4;
	add.s64 	%rd45, %rd2, %rd39;
	neg.s32 	%r30, %r12;
$L__BB0_12:
	.pragma "nounroll";
	ld.global.f32 	%f101, [%rd45];
	ld.global.f32 	%f102, [%rd46];
	fma.rn.f32 	%f111, %f101, %f102, %f111;
	add.s64 	%rd46, %rd46, 4;
	add.s64 	%rd45, %rd45, 4;
	add.s32 	%r30, %r30, 1;
	setp.ne.s32 	%p9, %r30, 0;
	@%p9 bra 	$L__BB0_12;
$L__BB0_13:
	cvta.to.global.u64 	%rd40, %rd15;
	mul.wide.u32 	%rd41, %r1, 4;
	add.s64 	%rd42, %rd40, %rd41;
	st.global.f32 	[%rd42], %f111;
	ret;

}


// ===== COMPILED SASS (sm_100) =====

	.target	sm_100

	.elftype	@"ET_EXEC"


//--------------------- .note.nv.tkinfo           --------------------------
	.section	.note.nv.tkinfo,"",@"SHT_NOTE"
	.sectionflags	@"SHF_NOTE_NV_TKINFO"
	.tkinfo
        /*0018*/ 	.word	0x00000002
        /*0030*/ 	.string	""
        /*0030*/ 	.string	"ptxas"
        /*0030*/ 	.string	"Cuda compilation tools, release 13.0, V13.0.88"
        /*0030*/ 	.string	"Build cuda_13.0.r13.0/compiler.36424714_0"
        /*0030*/ 	.string	"-arch sm_100 -m 64 "



//--------------------- .note.nv.cuinfo           --------------------------
	.section	.note.nv.cuinfo,"",@"SHT_NOTE"
	.sectionflags	@"SHF_NOTE_NV_CUINFO"
        /*0018*/ 	.short	0x0002
        /*001a*/ 	.short	0x0064
        /*001c*/ 	.short	0x0082
	.zero		2


//--------------------- .nv.info                  --------------------------
	.section	.nv.info,"",@"SHT_CUDA_INFO"
	.align	4


	//----- nvinfo : EIATTR_REGCOUNT
	.align		4
        /*0000*/ 	.byte	0x04, 0x2f
        /*0002*/ 	.short	(.L_1 - .L_0)
	.align		4
.L_0:
        /*0004*/ 	.word	index@(_Z16matVectMulKernelPfS_S_i)
        /*0008*/ 	.word	0x0000001d


	//----- nvinfo : EIATTR_FRAME_SIZE
	.align		4
.L_1:
        /*000c*/ 	.byte	0x04, 0x11
        /*000e*/ 	.short	(.L_3 - .L_2)
	.align		4
.L_2:
        /*0010*/ 	.word	index@(_Z16matVectMulKernelPfS_S_i)
        /*0014*/ 	.word	0x00000000


	//----- nvinfo : EIATTR_MIN_STACK_SIZE
	.align		4
.L_3:
        /*0018*/ 	.byte	0x04, 0x12
        /*001a*/ 	.short	(.L_5 - .L_4)
	.align		4
.L_4:
        /*001c*/ 	.word	index@(_Z16matVectMulKernelPfS_S_i)
        /*0020*/ 	.word	0x00000000
.L_5:


//--------------------- .nv.compat                --------------------------
	.section	.nv.compat,"",@"SHT_CUDA_COMPAT_INFO"
	.align	4
        /*0000*/ 	.byte	0x02, 0x09, 0x00, 0x00, 0x02, 0x02, 0x01, 0x00, 0x02, 0x05, 0x05, 0x00, 0x03, 0x07, 0x01, 0x01
        /*0010*/ 	.byte	0x02, 0x03, 0x00, 0x00, 0x02, 0x06, 0x01, 0x00, 0x04, 0x0b, 0x08, 0x00, 0x09, 0x00, 0x00, 0x00
        /*0020*/ 	.byte	0x00, 0x00, 0x00, 0x00


//--------------------- .nv.info._Z16matVectMulKernelPfS_S_i --------------------------
	.section	.nv.info._Z16matVectMulKernelPfS_S_i,"",@"SHT_CUDA_INFO"
	.sectionflags	@""
	.align	4


	//----- nvinfo : EIATTR_CUDA_API_VERSION
	.align		4
        /*0000*/ 	.byte	0x04, 0x37
        /*0002*/ 	.short	(.L_7 - .L_6)
.L_6:
        /*0004*/ 	.word	0x00000082


	//----- nvinfo : EIATTR_KPARAM_INFO
	.align		4
.L_7:
        /*0008*/ 	.byte	0x04, 0x17
        /*000a*/ 	.short	(.L_9 - .L_8)
.L_8:
        /*000c*/ 	.word	0x00000000
        /*0010*/ 	.short	0x0003
        /*0012*/ 	.short	0x0018
        /*0014*/ 	.byte	0x00, 0xf0, 0x11, 0x00


	//----- nvinfo : EIATTR_KPARAM_INFO
	.align		4
.L_9:
        /*0018*/ 	.byte	0x04, 0x17
        /*001a*/ 	.short	(.L_11 - .L_10)
.L_10:
        /*001c*/ 	.word	0x00000000
        /*0020*/ 	.short	0x0002
        /*0022*/ 	.short	0x0010
        /*0024*/ 	.byte	0x00, 0xf5, 0x21, 0x00


	//----- nvinfo : EIATTR_KPARAM_INFO
	.align		4
.L_11:
        /*0028*/ 	.byte	0x04, 0x17
        /*002a*/ 	.short	(.L_13 - .L_12)
.L_12:
        /*002c*/ 	.word	0x00000000
        /*0030*/ 	.short	0x0001
        /*0032*/ 	.short	0x0008
        /*0034*/ 	.byte	0x00, 0xf5, 0x21, 0x00


	//----- nvinfo : EIATTR_KPARAM_INFO
	.align		4
.L_13:
        /*0038*/ 	.byte	0x04, 0x17
        /*003a*/ 	.short	(.L_15 - .L_14)
.L_14:
        /*003c*/ 	.word	0x00000000
        /*0040*/ 	.short	0x0000
        /*0042*/ 	.short	0x0000
        /*0044*/ 	.byte	0x00, 0xf5, 0x21, 0x00


	//----- nvinfo : EIATTR_SPARSE_MMA_MASK
	.align		4
.L_15:
        /*0048*/ 	.byte	0x03, 0x50
        /*004a*/ 	.short	0x0000


	//----- nvinfo : EIATTR_MAXREG_COUNT
	.align		4
        /*004c*/ 	.byte	0x03, 0x1b
        /*004e*/ 	.short	0x00ff


	//----- nvinfo : EIATTR_MERCURY_ISA_VERSION
	.align		4
        /*0050*/ 	.byte	0x03, 0x5f
        /*0052*/ 	.short	0x0101


	//----- nvinfo : EIATTR_VRC_CTA_INIT_COUNT
	.align		4
        /*0054*/ 	.byte	0x02, 0x4a
	.zero		1
	.zero		1


	//----- nvinfo : EIATTR_EXIT_INSTR_OFFSETS
	.align		4
        /*0058*/ 	.byte	0x04, 0x1c
        /*005a*/ 	.short	(.L_17 - .L_16)


	//   ....[0]....
.L_16:
        /*005c*/ 	.word	0x00000b20


	//----- nvinfo : EIATTR_CBANK_PARAM_SIZE
	.align		4
.L_17:
        /*0060*/ 	.byte	0x03, 0x19
        /*0062*/ 	.short	0x001c


	//----- nvinfo : EIATTR_PARAM_CBANK
	.align		4
        /*0064*/ 	.byte	0x04, 0x0a
        /*0066*/ 	.short	(.L_19 - .L_18)
	.align		4
.L_18:
        /*0068*/ 	.word	index@(.nv.constant0._Z16matVectMulKernelPfS_S_i)
        /*006c*/ 	.short	0x0380
        /*006e*/ 	.short	0x001c


	//----- nvinfo : EIATTR_SW_WAR
	.align		4
.L_19:
        /*0070*/ 	.byte	0x04, 0x36
        /*0072*/ 	.short	(.L_21 - .L_20)
.L_20:
        /*0074*/ 	.word	0x00000008
.L_21:


//--------------------- .nv.callgraph             --------------------------
	.section	.nv.callgraph,"",@"SHT_CUDA_CALLGRAPH"
	.align	4
	.sectionentsize	8
	.align		4
        /*0000*/ 	.word	0x00000000
	.align		4
        /*0004*/ 	.word	0xffffffff
	.align		4
        /*0008*/ 	.word	0x00000000
	.align		4
        /*000c*/ 	.word	0xfffffffe
	.align		4
        /*0010*/ 	.word	0x00000000
	.align		4
        /*0014*/ 	.word	0xfffffffd
	.align		4
        /*0018*/ 	.word	0x00000000
	.align		4
        /*001c*/ 	.word	0xfffffffc


//--------------------- .text._Z16matVectMulKernelPfS_S_i --------------------------
	.section	.text._Z16matVectMulKernelPfS_S_i,"ax",@progbits
	.align	128
        .global         _Z16matVectMulKernelPfS_S_i
        .type           _Z16matVectMulKernelPfS_S_i,@function
        .size           _Z16matVectMulKernelPfS_S_i,(.L_x_7 - _Z16matVectMulKernelPfS_S_i)
        .other          _Z16matVectMulKernelPfS_S_i,@"STO_CUDA_ENTRY STV_DEFAULT"
_Z16matVectMulKernelPfS_S_i:
.text._Z16matVectMulKernelPfS_S_i:
[----:B------:R-:W-:Y:S01]  /*0000*/  LDC R1, c[0x0][0x37c] ;  /* 0x0000df00ff017b82 */ /* 0x000fe20000000800 */
[----:B------:R-:W0:Y:S01]  /*0010*/  S2R R3, SR_TID.Y ;  /* 0x0000000000037919 */ /* 0x000e220000002200 */
[----:B------:R-:W1:Y:S06]  /*0020*/  LDCU UR6, c[0x0][0x398] ;  /* 0x00007300ff0677ac */ /* 0x000e6c0008000800 */
[----:B------:R-:W0:Y:S01]  /*0030*/  S2UR UR4, SR_CTAID.Y ;  /* 0x00000000000479c3 */ /* 0x000e220000002600 */
[----:B------:R-:W-:Y:S01]  /*0040*/  HFMA2 R15, -RZ, RZ, 0, 0 ;  /* 0x00000000ff0f7431 */ /* 0x000fe200000001ff */
[----:B------:R-:W2:Y:S06]  /*0050*/  LDCU.64 UR10, c[0x0][0x358] ;  /* 0x00006b00ff0a77ac */ /* 0x000eac0008000a00 */
[----:B------:R-:W0:Y:S01]  /*0060*/  LDC R0, c[0x0][0x364] ;  /* 0x0000d900ff007b82 */ /* 0x000e220000000800 */
[----:B-1----:R-:W-:Y:S01]  /*0070*/  UISETP.GE.AND UP0, UPT, UR6, 0x1, UPT ;  /* 0x000000010600788c */ /* 0x002fe2000bf06270 */
[----:B0-----:R-:W-:-:S08]  /*0080*/  IMAD R0, R0, UR4, R3 ;  /* 0x0000000400007c24 */ /* 0x001fd0000f8e0203 */
[----:B--2---:R-:W-:Y:S05]  /*0090*/  BRA.U !UP0, `(.L_x_0) ;  /* 0x0000000908947547 */ /* 0x004fea000b800000 */
[----:B------:R-:W-:Y:S01]  /*00a0*/  UISETP.GE.U32.AND UP1, UPT, UR6, 0x10, UPT ;  /* 0x000000100600788c */ /* 0x000fe2000bf26070 */
[----:B------:R-:W-:Y:S01]  /*00b0*/  MOV R15, RZ ;  /* 0x000000ff000f7202 */ /* 0x000fe20000000f00 */
[----:B------:R-:W-:Y:S01]  /*00c0*/  ULOP3.LUT UR7, UR6, 0xf, URZ, 0xc0, !UPT ;  /* 0x0000000f06077892 */ /* 0x000fe2000f8ec0ff */
[----:B------:R-:W-:-:S03]  /*00d0*/  MOV R6, RZ ;  /* 0x000000ff00067202 */ /* 0x000fc60000000f00 */
[----:B------:R-:W-:-:S03]  /*00e0*/  UISETP.NE.AND UP0, UPT, UR7, URZ, UPT ;  /* 0x000000ff0700728c */ /* 0x000fc6000bf05270 */
[----:B------:R-:W-:Y:S08]  /*00f0*/  BRA.U !UP1, `(.L_x_1) ;  /* 0x0000000509107547 */ /* 0x000ff0000b800000 */
[----:B------:R-:W0:Y:S01]  /*0100*/  LDC.64 R2, c[0x0][0x380] ;  /* 0x0000e000ff027b82 */ /* 0x000e220000000a00 */
[----:B------:R-:W1:Y:S01]  /*0110*/  LDCU.64 UR4, c[0x0][0x388] ;  /* 0x00007100ff0477ac */ /* 0x000e620008000a00 */
[----:B------:R-:W-:Y:S01]  /*0120*/  MOV R15, RZ ;  /* 0x000000ff000f7202 */ /* 0x000fe20000000f00 */
[----:B------:R-:W-:-:S04]  /*0130*/  ULOP3.LUT UR8, UR6, 0x7ffffff0, URZ, 0xc0, !UPT ;  /* 0x7ffffff006087892 */ /* 0x000fc8000f8ec0ff */
[----:B------:R-:W-:Y:S02]  /*0140*/  UIADD3 UR9, UPT, UPT, -UR8, URZ, URZ ;  /* 0x000000ff08097290 */ /* 0x000fe4000fffe1ff */
[----:B------:R-:W-:Y:S01]  /*0150*/  MOV R6, UR8 ;  /* 0x0000000800067c02 */ /* 0x000fe20008000f00 */
[----:B-1----:R-:W-:-:S04]  /*0160*/  UIADD3 UR4, UP1, UPT, UR4, 0x20, URZ ;  /* 0x0000002004047890 */ /* 0x002fc8000ff3e0ff */
[----:B------:R-:W-:Y:S01]  /*0170*/  UIADD3.X UR5, UPT, UPT, URZ, UR5, URZ, UP1, !UPT ;  /* 0x00000005ff057290 */ /* 0x000fe20008ffe4ff */
[----:B0-----:R-:W-:Y:S01]  /*0180*/  IMAD.WIDE.U32 R2, R0, 0x10, R2 ;  /* 0x0000001000027825 */ /* 0x001fe200078e0002 */
[----:B------:R-:W-:Y:S02]  /*0190*/  MOV R4, UR4 ;  /* 0x0000000400047c02 */ /* 0x000fe40008000f00 */
[----:B------:R-:W-:Y:S02]  /*01a0*/  IADD3 R2, P0, PT, R2, 0x20, RZ ;  /* 0x0000002002027810 */ /* 0x000fe40007f1e0ff */
[----:B------:R-:W-:Y:S02]  /*01b0*/  MOV R5, UR5 ;  /* 0x0000000500057c02 */ /* 0x000fe40008000f00 */
[----:B------:R-:W-:-:S09]  /*01c0*/  IADD3.X R3, PT, PT, RZ, R3, RZ, P0, !PT ;  /* 0x00000003ff037210 */ /* 0x000fd200007fe4ff */
.L_x_2:
[----:B------:R-:W2:Y:S04]  /*01d0*/  LDG.E R16, desc[UR10][R2.64+-0x20] ;  /* 0xffffe00a02107981 */ /* 0x000ea8000c1e1900 */
[----:B------:R-:W2:Y:S04]  /*01e0*/  LDG.E R17, desc[UR10][R4.64+-0x20] ;  /* 0xffffe00a04117981 */ /* 0x000ea8000c1e1900 */
[----:B------:R-:W3:Y:S04]  /*01f0*/  LDG.E R25, desc[UR10][R2.64+-0x1c] ;  /* 0xffffe40a02197981 */ /* 0x000ee8000c1e1900 */
[----:B------:R-:W3:Y:S04]  /*0200*/  LDG.E R26, desc[UR10][R4.64+-0x1c] ;  /* 0xffffe40a041a7981 */ /* 0x000ee8000c1e1900 */
[----:B------:R-:W4:Y:S04]  /*0210*/  LDG.E R19, desc[UR10][R2.64+-0x18] ;  /* 0xffffe80a02137981 */ /* 0x000f28000c1e1900 */
[----:B------:R-:W4:Y:S04]  /*0220*/  LDG.E R20, desc[UR10][R4.64+-0x18] ;  /* 0xffffe80a04147981 */ /* 0x000f28000c1e1900 */
[----:B------:R-:W5:Y:S04]  /*0230*/  LDG.E R22, desc[UR10][R2.64+-0x14] ;  /* 0xffffec0a02167981 */ /* 0x000f68000c1e1900 */
        /* <DEDUP_REMOVED lines=11> */
[----:B------:R-:W5:Y:S01]  /*02f0*/  LDG.E R18, desc[UR10][R4.64+0x4] ;  /* 0x0000040a04127981 */ /* 0x000f62000c1e1900 */
[----:B--2---:R-:W-:-:S03]  /*0300*/  FFMA R16, R16, R17, R15 ;  /* 0x0000001110107223 */ /* 0x004fc6000000000f */
[----:B------:R-:W2:Y:S04]  /*0310*/  LDG.E R17, desc[UR10][R2.64+0x4] ;  /* 0x0000040a02117981 */ /* 0x000ea8000c1e1900 */
[----:B------:R-:W2:Y:S01]  /*0320*/  LDG.E R15, desc[UR10][R2.64+0x8] ;  /* 0x0000080a020f7981 */ /* 0x000ea2000c1e1900 */
[----:B---3--:R-:W-:-:S03]  /*0330*/  FFMA R26, R25, R26, R16 ;  /* 0x0000001a191a7223 */ /* 0x008fc60000000010 */
[----:B------:R-:W3:Y:S01]  /*0340*/  LDG.E R16, desc[UR10][R4.64+0x8] ;  /* 0x0000080a04107981 */ /* 0x000ee2000c1e1900 */
[----:B----4-:R-:W-:-:S03]  /*0350*/  FFMA R25, R19, R20, R26 ;  /* 0x0000001413197223 */ /* 0x010fc6000000001a */
[----:B------:R-:W4:Y:S04]  /*0360*/  LDG.E R19, desc[UR10][R2.64+0xc] ;  /* 0x00000c0a02137981 */ /* 0x000f28000c1e1900 */
[----:B------:R-:W4:Y:S01]  /*0370*/  LDG.E R20, desc[UR10][R4.64+0xc] ;  /* 0x00000c0a04147981 */ /* 0x000f22000c1e1900 */
[----:B-----5:R-:W-:-:S03]  /*0380*/  FFMA R26, R22, R21, R25 ;  /* 0x00000015161a7223 */ /* 0x020fc60000000019 */
[----:B------:R-:W5:Y:S04]  /*0390*/  LDG.E R21, desc[UR10][R2.64+0x10] ;  /* 0x0000100a02157981 */ /* 0x000f68000c1e1900 */
[----:B------:R-:W5:Y:S01]  /*03a0*/  LDG.E R22, desc[UR10][R4.64+0x10] ;  /* 0x0000100a04167981 */ /* 0x000f62000c1e1900 */
[----:B------:R-:W-:-:S03]  /*03b0*/  FFMA R26, R23, R24, R26 ;  /* 0x00000018171a7223 */ /* 0x000fc6000000001a */
[----:B------:R-:W5:Y:S04]  /*03c0*/  LDG.E R23, desc[UR10][R2.64+0x14] ;  /* 0x0000140a02177981 */ /* 0x000f68000c1e1900 */
[----:B------:R-:W5:Y:S01]  /*03d0*/  LDG.E R24, desc[UR10][R4.64+0x14] ;  /* 0x0000140a04187981 */ /* 0x000f62000c1e1900 */
[----:B------:R-:W-:-:S03]  /*03e0*/  FFMA R26, R13, R14, R26 ;  /* 0x0000000e0d1a7223 */ /* 0x000fc6000000001a */
[----:B------:R-:W5:Y:S04]  /*03f0*/  LDG.E R14, desc[UR10][R2.64+0x18] ;  /* 0x0000180a020e7981 */ /* 0x000f68000c1e1900 */
[----:B------:R-:W5:Y:S01]  /*0400*/  LDG.E R13, desc[UR10][R4.64+0x18] ;  /* 0x0000180a040d7981 */ /* 0x000f62000c1e1900 */
[----:B------:R-:W-:-:S03]  /*0410*/  FFMA R25, R7, R8, R26 ;  /* 0x0000000807197223 */ /* 0x000fc6000000001a */
[----:B------:R0:W5:Y:S04]  /*0420*/  LDG.E R7, desc[UR10][R2.64+0x1c] ;  /* 0x00001c0a02077981 */ /* 0x000168000c1e1900 */
[----:B------:R1:W5:Y:S01]  /*0430*/  LDG.E R8, desc[UR10][R4.64+0x1c] ;  /* 0x00001c0a04087981 */ /* 0x000362000c1e1900 */
[----:B------:R-:W-:-:S04]  /*0440*/  FFMA R10, R10, R9, R25 ;  /* 0x000000090a0a7223 */ /* 0x000fc80000000019 */
[----:B------:R-:W-:Y:S01]  /*0450*/  FFMA R10, R11, R12, R10 ;  /* 0x0000000c0b0a7223 */ /* 0x000fe2000000000a */
[----:B------:R-:W-:-:S04]  /*0460*/  UIADD3 UR9, UPT, UPT, UR9, 0x10, URZ ;  /* 0x0000001009097890 */ /* 0x000fc8000fffe0ff */
[----:B------:R-:W-:Y:S01]  /*0470*/  UISETP.NE.AND UP1, UPT, UR9, URZ, UPT ;  /* 0x000000ff0900728c */ /* 0x000fe2000bf25270 */
[----:B0-----:R-:W-:Y:S02]  /*0480*/  IADD3 R2, P0, PT, R2, 0x40, RZ ;  /* 0x0000004002027810 */ /* 0x001fe40007f1e0ff */
[----:B-1----:R-:W-:Y:S02]  /*0490*/  IADD3 R4, P1, PT, R4, 0x40, RZ ;  /* 0x0000004004047810 */ /* 0x002fe40007f3e0ff */
[----:B------:R-:W-:Y:S02]  /*04a0*/  IADD3.X R3, PT, PT, RZ, R3, RZ, P0, !PT ;  /* 0x00000003ff037210 */ /* 0x000fe400007fe4ff */
[----:B------:R-:W-:Y:S01]  /*04b0*/  IADD3.X R5, PT, PT, RZ, R5, RZ, P1, !PT ;  /* 0x00000005ff057210 */ /* 0x000fe20000ffe4ff */
[----:B--2---:R-:W-:-:S04]  /*04c0*/  FFMA R10, R17, R18, R10 ;  /* 0x00000012110a7223 */ /* 0x004fc8000000000a */
[----:B---3--:R-:W-:-:S04]  /*04d0*/  FFMA R10, R15, R16, R10 ;  /* 0x000000100f0a7223 */ /* 0x008fc8000000000a */
[----:B----4-:R-:W-:-:S04]  /*04e0*/  FFMA R10, R19, R20, R10 ;  /* 0x00000014130a7223 */ /* 0x010fc8000000000a */
[----:B-----5:R-:W-:-:S04]  /*04f0*/  FFMA R10, R21, R22, R10 ;  /* 0x00000016150a7223 */ /* 0x020fc8000000000a */
[----:B------:R-:W-:-:S04]  /*0500*/  FFMA R23, R23, R24, R10 ;  /* 0x0000001817177223 */ /* 0x000fc8000000000a */
[----:B------:R-:W-:-:S04]  /*0510*/  FFMA R14, R14, R13, R23 ;  /* 0x0000000d0e0e7223 */ /* 0x000fc80000000017 */
[----:B------:R-:W-:Y:S01]  /*0520*/  FFMA R15, R7, R8, R14 ;  /* 0x00000008070f7223 */ /* 0x000fe2000000000e */
[----:B------:R-:W-:Y:S06]  /*0530*/  BRA.U UP1, `(.L_x_2) ;  /* 0xfffffffd01247547 */ /* 0x000fec000b83ffff */
.L_x_1:
[----:B------:R-:W-:Y:S01]  /*0540*/  SHF.L.U32 R3, R0, 0x2, RZ ;  /* 0x0000000200037819 */ /* 0x000fe200000006ff */
[----:B------:R-:W-:Y:S06]  /*0550*/  BRA.U !UP0, `(.L_x_0) ;  /* 0x0000000508647547 */ /* 0x000fec000b800000 */
[----:B------:R-:W-:Y:S02]  /*0560*/  UISETP.GE.U32.AND UP0, UPT, UR7, 0x8, UPT ;  /* 0x000000080700788c */ /* 0x000fe4000bf06070 */
[----:B------:R-:W-:-:S04]  /*0570*/  ULOP3.LUT UR5, UR6, 0x7, URZ, 0xc0, !UPT ;  /* 0x0000000706057892 */ /* 0x000fc8000f8ec0ff */
[----:B------:R-:W-:-:S03]  /*0580*/  UISETP.NE.AND UP1, UPT, UR5, URZ, UPT ;  /* 0x000000ff0500728c */ /* 0x000fc6000bf25270 */
[----:B------:R-:W-:Y:S08]  /*0590*/  BRA.U !UP0, `(.L_x_3) ;  /* 0x00000001088c7547 */ /* 0x000ff0000b800000 */
[----:B------:R-:W0:Y:S01]  /*05a0*/  LDC.64 R10, c[0x0][0x380] ;  /* 0x0000e000ff0a7b82 */ /* 0x000e220000000a00 */
[----:B------:R-:W1:Y:S01]  /*05b0*/  LDCU.64 UR8, c[0x0][0x380] ;  /* 0x00007000ff0877ac */ /* 0x000e620008000a00 */
[CC--:B------:R-:W-:Y:S02]  /*05c0*/  IADD3 R5, PT, PT, R3.reuse, R6.reuse, RZ ;  /* 0x0000000603057210 */ /* 0x0c0fe40007ffe0ff */
[----:B------:R-:W-:-:S04]  /*05d0*/  IADD3 R2, P0, PT, R3, R6, RZ ;  /* 0x0000000603027210 */ /* 0x000fc80007f1e0ff */
[----:B------:R-:W2:Y:S01]  /*05e0*/  LDC.64 R8, c[0x0][0x388] ;  /* 0x0000e200ff087b82 */ /* 0x000ea20000000a00 */
[----:B0-----:R-:W-:Y:S01]  /*05f0*/  IMAD.WIDE.U32 R10, R5, 0x4, R10 ;  /* 0x00000004050a7825 */ /* 0x001fe200078e000a */
[----:B------:R-:W-:Y:S02]  /*0600*/  IADD3.X R5, PT, PT, RZ, RZ, RZ, P0, !PT ;  /* 0x000000ffff057210 */ /* 0x000fe400007fe4ff */
[----:B-1----:R-:W-:-:S03]  /*0610*/  LEA R4, P0, R2, UR8, 0x2 ;  /* 0x0000000802047c11 */ /* 0x002fc6000f8010ff */
[----:B------:R-:W3:Y:S01]  /*0620*/  LDG.E R10, desc[UR10][R10.64] ;  /* 0x0000000a0a0a7981 */ /* 0x000ee2000c1e1900 */
[----:B------:R-:W-:Y:S01]  /*0630*/  LEA.HI.X R5, R2, UR9, R5, 0x2, P0 ;  /* 0x0000000902057c11 */ /* 0x000fe200080f1405 */
[----:B--2---:R-:W-:-:S04]  /*0640*/  IMAD.WIDE.U32 R8, R6, 0x4, R8 ;  /* 0x0000000406087825 */ /* 0x004fc800078e0008 */
[----:B------:R-:W2:Y:S04]  /*0650*/  LDG.E R13, desc[UR10][R4.64+0x4] ;  /* 0x0000040a040d7981 */ /* 0x000ea8000c1e1900 */
[----:B------:R-:W3:Y:S04]  /*0660*/  LDG.E R12, desc[UR10][R8.64] ;  /* 0x0000000a080c7981 */ /* 0x000ee8000c1e1900 */
[----:B------:R-:W2:Y:S04]  /*0670*/  LDG.E R14, desc[UR10][R8.64+0x4] ;  /* 0x0000040a080e7981 */ /* 0x000ea8000c1e1900 */
        /* <DEDUP_REMOVED lines=12> */
[----:B------:R-:W-:Y:S01]  /*0740*/  IADD3 R6, PT, PT, R6, 0x8, RZ ;  /* 0x0000000806067810 */ /* 0x000fe20007ffe0ff */
[----:B---3--:R-:W-:-:S04]  /*0750*/  FFMA R10, R10, R12, R15 ;  /* 0x0000000c0a0a7223 */ /* 0x008fc8000000000f */
[----:B--2---:R-:W-:-:S04]  /*0760*/  FFMA R10, R13, R14, R10 ;  /* 0x0000000e0d0a7223 */ /* 0x004fc8000000000a */
[----:B----4-:R-:W-:-:S04]  /*0770*/  FFMA R10, R17, R16, R10 ;  /* 0x00000010110a7223 */ /* 0x010fc8000000000a */
[----:B-----5:R-:W-:-:S04]  /*0780*/  FFMA R10, R19, R18, R10 ;  /* 0x00000012130a7223 */ /* 0x020fc8000000000a */
[----:B------:R-:W-:-:S04]  /*0790*/  FFMA R10, R21, R20, R10 ;  /* 0x00000014150a7223 */ /* 0x000fc8000000000a */
[----:B------:R-:W-:-:S04]  /*07a0*/  FFMA R11, R11, R22, R10 ;  /* 0x000000160b0b7223 */ /* 0x000fc8000000000a */
[----:B------:R-:W-:-:S04]  /*07b0*/  FFMA R2, R2, R7, R11 ;  /* 0x0000000702027223 */ /* 0x000fc8000000000b */
[----:B------:R-:W-:-:S07]  /*07c0*/  FFMA R15, R23, R24, R2 ;  /* 0x00000018170f7223 */ /* 0x000fce0000000002 */
.L_x_3:
[----:B------:R-:W-:Y:S05]  /*07d0*/  BRA.U !UP1, `(.L_x_0) ;  /* 0x0000000109c47547 */ /* 0x000fea000b800000 */
        /* <DEDUP_REMOVED lines=21> */
[----:B------:R-:W5:Y:S01]  /*0930*/  LDG.E R16, desc[UR10][R8.64+0xc] ;  /* 0x00000c0a08107981 */ /* 0x000f62000c1e1900 */
[----:B------:R-:W-:Y:S01]  /*0940*/  IADD3 R6, PT, PT, R6, 0x4, RZ ;  /* 0x0000000406067810 */ /* 0x000fe20007ffe0ff */
[----:B---3--:R-:W-:-:S04]  /*0950*/  FFMA R2, R10, R2, R15 ;  /* 0x000000020a027223 */ /* 0x008fc8000000000f */
[----:B--2---:R-:W-:-:S04]  /*0960*/  FFMA R2, R7, R12, R2 ;  /* 0x0000000c07027223 */ /* 0x004fc80000000002 */
[----:B----4-:R-:W-:-:S04]  /*0970*/  FFMA R2, R13, R14, R2 ;  /* 0x0000000e0d027223 */ /* 0x010fc80000000002 */
[----:B-----5:R-:W-:-:S07]  /*0980*/  FFMA R15, R17, R16, R2 ;  /* 0x00000010110f7223 */ /* 0x020fce0000000002 */
.L_x_4:
[----:B------:R-:W-:Y:S05]  /*0990*/  BRA.U !UP1, `(.L_x_0) ;  /* 0x0000000109547547 */ /* 0x000fea000b800000 */
[----:B------:R-:W0:Y:S01]  /*09a0*/  LDC.64 R4, c[0x0][0x388] ;  /* 0x0000e200ff047b82 */ /* 0x000e220000000a00 */
[----:B------:R-:W-:Y:S01]  /*09b0*/  IADD3 R3, PT, PT, R3, R6, RZ ;  /* 0x0000000603037210 */ /* 0x000fe20007ffe0ff */
[----:B------:R-:W-:-:S06]  /*09c0*/  UIADD3 UR4, UPT, UPT, -UR4, URZ, URZ ;  /* 0x000000ff04047290 */ /* 0x000fcc000fffe1ff */
[----:B------:R-:W1:Y:S01]  /*09d0*/  LDC.64 R8, c[0x0][0x380] ;  /* 0x0000e000ff087b82 */ /* 0x000e620000000a00 */
[----:B0-----:R-:W-:-:S04]  /*09e0*/  IMAD.WIDE.U32 R6, R6, 0x4, R4 ;  /* 0x0000000406067825 */ /* 0x001fc800078e0004 */
[----:B-1----:R-:W-:Y:S01]  /*09f0*/  IMAD.WIDE.U32 R2, R3, 0x4, R8 ;  /* 0x0000000403027825 */ /* 0x002fe200078e0008 */
[----:B------:R-:W-:Y:S02]  /*0a00*/  MOV R8, R6 ;  /* 0x0000000600087202 */ /* 0x000fe40000000f00 */
[----:B------:R-:W-:-:S07]  /*0a10*/  MOV R6, R2 ;  /* 0x0000000200067202 */ /* 0x000fce0000000f00 */
.L_x_5:
[----:B------:R-:W-:Y:S02]  /*0a20*/  MOV R2, R6 ;  /* 0x0000000600027202 */ /* 0x000fe40000000f00 */
[----:B------:R-:W-:Y:S02]  /*0a30*/  MOV R4, R8 ;  /* 0x0000000800047202 */ /* 0x000fe40000000f00 */
[----:B------:R-:W-:Y:S02]  /*0a40*/  MOV R5, R7 ;  /* 0x0000000700057202 */ /* 0x000fe40000000f00 */
[----:B------:R0:W2:Y:S04]  /*0a50*/  LDG.E R2, desc[UR10][R2.64] ;  /* 0x0000000a02027981 */ /* 0x0000a8000c1e1900 */
[----:B------:R-:W2:Y:S01]  /*0a60*/  LDG.E R4, desc[UR10][R4.64] ;  /* 0x0000000a04047981 */ /* 0x000ea2000c1e1900 */
[----:B------:R-:W-:Y:S01]  /*0a70*/  UIADD3 UR4, UPT, UPT, UR4, 0x1, URZ ;  /* 0x0000000104047890 */ /* 0x000fe2000fffe0ff */
[----:B------:R-:W-:-:S02]  /*0a80*/  IADD3 R8, P0, PT, R8, 0x4, RZ ;  /* 0x0000000408087810 */ /* 0x000fc40007f1e0ff */
[----:B------:R-:W-:Y:S01]  /*0a90*/  IADD3 R6, P1, PT, R6, 0x4, RZ ;  /* 0x0000000406067810 */ /* 0x000fe20007f3e0ff */
[----:B------:R-:W-:Y:S01]  /*0aa0*/  UISETP.NE.AND UP0, UPT, UR4, URZ, UPT ;  /* 0x000000ff0400728c */ /* 0x000fe2000bf05270 */
[----:B------:R-:W-:Y:S02]  /*0ab0*/  IADD3.X R7, PT, PT, RZ, R7, RZ, P0, !PT ;  /* 0x00000007ff077210 */ /* 0x000fe400007fe4ff */
[----:B0-----:R-:W-:Y:S01]  /*0ac0*/  IADD3.X R3, PT, PT, RZ, R3, RZ, P1, !PT ;  /* 0x00000003ff037210 */ /* 0x001fe20000ffe4ff */
[----:B--2---:R-:W-:-:S05]  /*0ad0*/  FFMA R15, R2, R4, R15 ;  /* 0x00000004020f7223 */ /* 0x004fca000000000f */
[----:B------:R-:W-:Y:S05]  /*0ae0*/  BRA.U UP0, `(.L_x_5) ;  /* 0xfffffffd00cc7547 */ /* 0x000fea000b83ffff */
.L_x_0:
[----:B------:R-:W0:Y:S02]  /*0af0*/  LDC.64 R2, c[0x0][0x390] ;  /* 0x0000e400ff027b82 */ /* 0x000e240000000a00 */
[----:B0-----:R-:W-:-:S05]  /*0b00*/  IMAD.WIDE.U32 R2, R0, 0x4, R2 ;  /* 0x0000000400027825 */ /* 0x001fca00078e0002 */
[----:B------:R-:W-:Y:S01]  /*0b10*/  STG.E desc[UR10][R2.64], R15 ;  /* 0x0000000f02007986 */ /* 0x000fe2000c10190a */
[----:B------:R-:W-:Y:S05]  /*0b20*/  EXIT ;  /* 0x000000000000794d */ /* 0x000fea0003800000 */
.L_x_6:
[----:B------:R-:W-:-:S00]  /*0b30*/  BRA `(.L_x_6) ;  /* 0xfffffffc00fc7947 */ /* 0x000fc0000383ffff */
[----:B------:R-:W-:-:S00]  /*0b40*/  NOP ;  /* 0x0000000000007918 */ /* 0x000fc00000000000 */
        /* <DEDUP_REMOVED lines=11> */
.L_x_7:


//--------------------- .nv.shared.reserved.0     --------------------------
	.section	.nv.shared.reserved.0,"aw",@nobits
	.weak		__nv_reservedSMEM_offset_0_alias
	.size		__nv_reservedSMEM_offset_0_alias, 0, 64
	.other		__nv_reservedSMEM_offset_0_alias,@"STO_CUDA_RESERVED_SHARED STV_DEFAULT"
__nv_reservedSMEM_offset_0_alias:
	.zero		0
	.zero		64


//--------------------- .nv.constant0._Z16matVectMulKernelPfS_S_i --------------------------
	.section	.nv.constant0._Z16matVectMulKernelPfS_S_i,"a",@progbits
	.sectionflags	@""
	.align	4
.nv.constant0._Z16matVectMulKernelPfS_S_i:
	.zero		924


//--------------------- SYMBOLS --------------------------

	.type		.nv.reservedSmem.offset0,@object
	.size		.nv.reservedSmem.offset0,0x4
